	.headerflags	@"EF_CUDA_TEXMODE_UNIFIED EF_CUDA_64BIT_ADDRESS EF_CUDA_ACCELERATORS EF_CUDA_SM90 EF_CUDA_VIRTUAL_SM(EF_CUDA_SM90)"
	.elftype	@"ET_EXEC"


//--------------------- .nv.info                  --------------------------
	.section	.nv.info,"",@"SHT_CUDA_INFO"
	.align	4


	//----- nvinfo : EIATTR_REGCOUNT
	.align		4
        /*0000*/ 	.byte	0x04, 0x2f
        /*0002*/ 	.short	(.L_2 - .L_1)
	.align		4
.L_1:
        /*0004*/ 	.word	index@(triton_per_fused_add_native_layer_norm_native_layer_norm_backward_13)
        /*0008*/ 	.word	0x00000040


	//----- nvinfo : EIATTR_MIN_STACK_SIZE
	.align		4
.L_2:
        /*000c*/ 	.byte	0x04, 0x12
        /*000e*/ 	.short	(.L_4 - .L_3)
	.align		4
.L_3:
        /*0010*/ 	.word	index@(triton_per_fused_add_native_layer_norm_native_layer_norm_backward_13)
        /*0014*/ 	.word	0x00000000


	//----- nvinfo : EIATTR_FRAME_SIZE
	.align		4
.L_4:
        /*0018*/ 	.byte	0x04, 0x11
        /*001a*/ 	.short	(.L_6 - .L_5)
	.align		4
.L_5:
        /*001c*/ 	.word	index@(triton_per_fused_add_native_layer_norm_native_layer_norm_backward_13)
        /*0020*/ 	.word	0x00000000


	//----- nvinfo : EIATTR_MIN_STACK_SIZE
	.align		4
.L_6:
        /*0024*/ 	.byte	0x04, 0x12
        /*0026*/ 	.short	(.L_8 - .L_7)
	.align		4
.L_7:
        /*0028*/ 	.word	index@(triton_per_fused_add_native_layer_norm_native_layer_norm_backward_13)
        /*002c*/ 	.word	0x00000000
.L_8:


//--------------------- .nv.info.triton_per_fused_add_native_layer_norm_native_layer_norm_backward_13 --------------------------
	.section	.nv.info.triton_per_fused_add_native_layer_norm_native_layer_norm_backward_13,"",@"SHT_CUDA_INFO"
	.sectionflags	@""
	.align	4


	//----- nvinfo : EIATTR_CUDA_API_VERSION
	.align		4
        /*0000*/ 	.byte	0x04, 0x37
        /*0002*/ 	.short	(.L_10 - .L_9)
.L_9:
        /*0004*/ 	.word	0x0000007c


	//----- nvinfo : EIATTR_KPARAM_INFO
	.align		4
.L_10:
        /*0008*/ 	.byte	0x04, 0x17
        /*000a*/ 	.short	(.L_12 - .L_11)
.L_11:
        /*000c*/ 	.word	0x00000000
        /*0010*/ 	.short	0x0009
        /*0012*/ 	.short	0x0044
        /*0014*/ 	.byte	0x00, 0xf0, 0x11, 0x00


	//----- nvinfo : EIATTR_KPARAM_INFO
	.align		4
.L_12:
        /*0018*/ 	.byte	0x04, 0x17
        /*001a*/ 	.short	(.L_14 - .L_13)
.L_13:
        /*001c*/ 	.word	0x00000000
        /*0020*/ 	.short	0x0008
        /*0022*/ 	.short	0x0040
        /*0024*/ 	.byte	0x00, 0xf0, 0x11, 0x00


	//----- nvinfo : EIATTR_KPARAM_INFO
	.align		4
.L_14:
        /*0028*/ 	.byte	0x04, 0x17
        /*002a*/ 	.short	(.L_16 - .L_15)
.L_15:
        /*002c*/ 	.word	0x00000000
        /*0030*/ 	.short	0x0007
        /*0032*/ 	.short	0x0038
        /*0034*/ 	.byte	0x00, 0xf4, 0x21, 0x00


	//----- nvinfo : EIATTR_KPARAM_INFO
	.align		4
.L_16:
        /*0038*/ 	.byte	0x04, 0x17
        /*003a*/ 	.short	(.L_18 - .L_17)
.L_17:
        /*003c*/ 	.word	0x00000000
        /*0040*/ 	.short	0x0006
        /*0042*/ 	.short	0x0030
        /*0044*/ 	.byte	0x00, 0xf4, 0x21, 0x00


	//----- nvinfo : EIATTR_KPARAM_INFO
	.align		4
.L_18:
        /*0048*/ 	.byte	0x04, 0x17
        /*004a*/ 	.short	(.L_20 - .L_19)
.L_19:
        /*004c*/ 	.word	0x00000000
        /*0050*/ 	.short	0x0005
        /*0052*/ 	.short	0x0028
        /*0054*/ 	.byte	0x00, 0xf4, 0x21, 0x00


	//----- nvinfo : EIATTR_KPARAM_INFO
	.align		4
.L_20:
        /*0058*/ 	.byte	0x04, 0x17
        /*005a*/ 	.short	(.L_22 - .L_21)
.L_21:
        /*005c*/ 	.word	0x00000000
        /*0060*/ 	.short	0x0004
        /*0062*/ 	.short	0x0020
        /*0064*/ 	.byte	0x00, 0xf4, 0x21, 0x00


	//----- nvinfo : EIATTR_KPARAM_INFO
	.align		4
.L_22:
        /*0068*/ 	.byte	0x04, 0x17
        /*006a*/ 	.short	(.L_24 - .L_23)
.L_23:
        /*006c*/ 	.word	0x00000000
        /*0070*/ 	.short	0x0003
        /*0072*/ 	.short	0x0018
        /*0074*/ 	.byte	0x00, 0xf4, 0x21, 0x00


	//----- nvinfo : EIATTR_KPARAM_INFO
	.align		4
.L_24:
        /*0078*/ 	.byte	0x04, 0x17
        /*007a*/ 	.short	(.L_26 - .L_25)
.L_25:
        /*007c*/ 	.word	0x00000000
        /*0080*/ 	.short	0x0002
        /*0082*/ 	.short	0x0010
        /*0084*/ 	.byte	0x00, 0xf4, 0x21, 0x00


	//----- nvinfo : EIATTR_KPARAM_INFO
	.align		4
.L_26:
        /*0088*/ 	.byte	0x04, 0x17
        /*008a*/ 	.short	(.L_28 - .L_27)
.L_27:
        /*008c*/ 	.word	0x00000000
        /*0090*/ 	.short	0x0001
        /*0092*/ 	.short	0x0008
        /*0094*/ 	.byte	0x00, 0xf4, 0x21, 0x00


	//----- nvinfo : EIATTR_KPARAM_INFO
	.align		4
.L_28:
        /*0098*/ 	.byte	0x04, 0x17
        /*009a*/ 	.short	(.L_30 - .L_29)
.L_29:
        /*009c*/ 	.word	0x00000000
        /*00a0*/ 	.short	0x0000
        /*00a2*/ 	.short	0x0000
        /*00a4*/ 	.byte	0x00, 0xf4, 0x21, 0x00


	//----- nvinfo : EIATTR_SPARSE_MMA_MASK
	.align		4
.L_30:
        /*00a8*/ 	.byte	0x03, 0x50
        /*00aa*/ 	.short	0x0000


	//----- nvinfo : EIATTR_MAXREG_COUNT
	.align		4
        /*00ac*/ 	.byte	0x03, 0x1b
        /*00ae*/ 	.short	0x00ff


	//----- nvinfo : EIATTR_COOP_GROUP_MASK_REGIDS
	.align		4
        /*00b0*/ 	.byte	0x04, 0x29
        /*00b2*/ 	.short	(.L_32 - .L_31)


	//   ....[0]....
.L_31:
        /*00b4*/ 	.word	0xffffffff


	//   ....[1]....
        /*00b8*/ 	.word	0xffffffff


	//   ....[2]....
        /*00bc*/ 	.word	0xffffffff


	//   ....[3]....
        /*00c0*/ 	.word	0xffffffff


	//   ....[4]....
        /*00c4*/ 	.word	0xffffffff


	//   ....[5]....
        /*00c8*/ 	.word	0xffffffff


	//   ....[6]....
        /*00cc*/ 	.word	0xffffffff


	//   ....[7]....
        /*00d0*/ 	.word	0xffffffff


	//   ....[8]....
        /*00d4*/ 	.word	0xffffffff


	//   ....[9]....
        /*00d8*/ 	.word	0xffffffff


	//   ....[10]....
        /*00dc*/ 	.word	0xffffffff


	//   ....[11]....
        /*00e0*/ 	.word	0xffffffff


	//   ....[12]....
        /*00e4*/ 	.word	0xffffffff


	//   ....[13]....
        /*00e8*/ 	.word	0xffffffff


	//   ....[14]....
        /*00ec*/ 	.word	0xffffffff


	//   ....[15]....
        /*00f0*/ 	.word	0xffffffff


	//   ....[16]....
        /*00f4*/ 	.word	0xffffffff


	//   ....[17]....
        /*00f8*/ 	.word	0xffffffff


	//   ....[18]....
        /*00fc*/ 	.word	0xffffffff


	//   ....[19]....
        /*0100*/ 	.word	0xffffffff


	//   ....[20]....
        /*0104*/ 	.word	0xffffffff


	//   ....[21]....
        /*0108*/ 	.word	0xffffffff


	//   ....[22]....
        /*010c*/ 	.word	0xffffffff


	//   ....[23]....
        /*0110*/ 	.word	0xffffffff


	//   ....[24]....
        /*0114*/ 	.word	0xffffffff


	//   ....[25]....
        /*0118*/ 	.word	0xffffffff


	//   ....[26]....
        /*011c*/ 	.word	0xffffffff


	//   ....[27]....
        /*0120*/ 	.word	0xffffffff


	//   ....[28]....
        /*0124*/ 	.word	0xffffffff


	//   ....[29]....
        /*0128*/ 	.word	0xffffffff


	//   ....[30]....
        /*012c*/ 	.word	0xffffffff


	//   ....[31]....
        /*0130*/ 	.word	0xffffffff


	//   ....[32]....
        /*0134*/ 	.word	0xffffffff


	//   ....[33]....
        /*0138*/ 	.word	0xffffffff


	//   ....[34]....
        /*013c*/ 	.word	0xffffffff


	//   ....[35]....
        /*0140*/ 	.word	0xffffffff


	//   ....[36]....
        /*0144*/ 	.word	0xffffffff


	//   ....[37]....
        /*0148*/ 	.word	0xffffffff


	//   ....[38]....
        /*014c*/ 	.word	0xffffffff


	//   ....[39]....
        /*0150*/ 	.word	0xffffffff


	//----- nvinfo : EIATTR_COOP_GROUP_INSTR_OFFSETS
	.align		4
.L_32:
        /*0154*/ 	.byte	0x04, 0x28
        /*0156*/ 	.short	(.L_34 - .L_33)


	//   ....[0]....
.L_33:
        /*0158*/ 	.word	0x00000910


	//   ....[1]....
        /*015c*/ 	.word	0x00000920


	//   ....[2]....
        /*0160*/ 	.word	0x00000930


	//   ....[3]....
        /*0164*/ 	.word	0x00000940


	//   ....[4]....
        /*0168*/ 	.word	0x00000990


	//   ....[5]....
        /*016c*/ 	.word	0x000009a0


	//   ....[6]....
        /*0170*/ 	.word	0x000009b0


	//   ....[7]....
        /*0174*/ 	.word	0x000009c0


	//   ....[8]....
        /*0178*/ 	.word	0x00000a10


	//   ....[9]....
        /*017c*/ 	.word	0x00000a20


	//   ....[10]....
        /*0180*/ 	.word	0x00000a30


	//   ....[11]....
        /*0184*/ 	.word	0x00000a40


	//   ....[12]....
        /*0188*/ 	.word	0x00000a90


	//   ....[13]....
        /*018c*/ 	.word	0x00000aa0


	//   ....[14]....
        /*0190*/ 	.word	0x00000ab0


	//   ....[15]....
        /*0194*/ 	.word	0x00000ac0


	//   ....[16]....
        /*0198*/ 	.word	0x00000b10


	//   ....[17]....
        /*019c*/ 	.word	0x00000b20


	//   ....[18]....
        /*01a0*/ 	.word	0x00000b30


	//   ....[19]....
        /*01a4*/ 	.word	0x00000b40


	//   ....[20]....
        /*01a8*/ 	.word	0x00000dd0


	//   ....[21]....
        /*01ac*/ 	.word	0x00000de0


	//   ....[22]....
        /*01b0*/ 	.word	0x00000df0


	//   ....[23]....
        /*01b4*/ 	.word	0x00000e00


	//   ....[24]....
        /*01b8*/ 	.word	0x00000e50


	//   ....[25]....
        /*01bc*/ 	.word	0x00000e60


	//   ....[26]....
        /*01c0*/ 	.word	0x00000e70


	//   ....[27]....
        /*01c4*/ 	.word	0x00000e80


	//   ....[28]....
        /*01c8*/ 	.word	0x00000ed0


	//   ....[29]....
        /*01cc*/ 	.word	0x00000ee0


	//   ....[30]....
        /*01d0*/ 	.word	0x00000ef0


	//   ....[31]....
        /*01d4*/ 	.word	0x00000f00


	//   ....[32]....
        /*01d8*/ 	.word	0x00000f50


	//   ....[33]....
        /*01dc*/ 	.word	0x00000f60


	//   ....[34]....
        /*01e0*/ 	.word	0x00000f70


	//   ....[35]....
        /*01e4*/ 	.word	0x00000f80


	//   ....[36]....
        /*01e8*/ 	.word	0x00000ff0


	//   ....[37]....
        /*01ec*/ 	.word	0x00001000


	//   ....[38]....
        /*01f0*/ 	.word	0x00001010


	//   ....[39]....
        /*01f4*/ 	.word	0x00001020


	//----- nvinfo : EIATTR_EXIT_INSTR_OFFSETS
	.align		4
.L_34:
        /*01f8*/ 	.byte	0x04, 0x1c
        /*01fa*/ 	.short	(.L_36 - .L_35)


	//   ....[0]....
.L_35:
        /*01fc*/ 	.word	0x00001670


	//   ....[1]....
        /*0200*/ 	.word	0x000016c0


	//----- nvinfo : EIATTR_REQNTID
	.align		4
.L_36:
        /*0204*/ 	.byte	0x04, 0x10
        /*0206*/ 	.short	(.L_38 - .L_37)
.L_37:
        /*0208*/ 	.word	0x00000100
        /*020c*/ 	.word	0x00000001
        /*0210*/ 	.word	0x00000001


	//----- nvinfo : EIATTR_CBANK_PARAM_SIZE
	.align		4
.L_38:
        /*0214*/ 	.byte	0x03, 0x19
        /*0216*/ 	.short	0x0048


	//----- nvinfo : EIATTR_PARAM_CBANK
	.align		4
        /*0218*/ 	.byte	0x04, 0x0a
        /*021a*/ 	.short	(.L_40 - .L_39)
	.align		4
.L_39:
        /*021c*/ 	.word	index@(.nv.constant0.triton_per_fused_add_native_layer_norm_native_layer_norm_backward_13)
        /*0220*/ 	.short	0x0210
        /*0222*/ 	.short	0x0048


	//----- nvinfo : EIATTR_SW_WAR
	.align		4
.L_40:
        /*0224*/ 	.byte	0x04, 0x36
        /*0226*/ 	.short	(.L_42 - .L_41)
.L_41:
        /*0228*/ 	.word	0x00000008
.L_42:


//--------------------- .nv.callgraph             --------------------------
	.section	.nv.callgraph,"",@"SHT_CUDA_CALLGRAPH"
	.align	4
	.sectionentsize	8
	.align		4
        /*0000*/ 	.word	0x00000000
	.align		4
        /*0004*/ 	.word	0xffffffff
	.align		4
        /*0008*/ 	.word	0x00000000
	.align		4
        /*000c*/ 	.word	0xfffffffe
	.align		4
        /*0010*/ 	.word	0x00000000
	.align		4
        /*0014*/ 	.word	0xfffffffd
	.align		4
        /*0018*/ 	.word	0x00000000
	.align		4
        /*001c*/ 	.word	0xfffffffc


//--------------------- .nv.constant4             --------------------------
	.section	.nv.constant4,"a",@progbits
	.align	8
	.align		8
.nv.constant4:
        /*0000*/ 	.dword	_$_str


//--------------------- .text.triton_per_fused_add_native_layer_norm_native_layer_norm_backward_13 --------------------------
	.section	.text.triton_per_fused_add_native_layer_norm_native_layer_norm_backward_13,"ax",@progbits
	.sectionflags	@"SHF_BARRIERS=1"
	.align	128
        .global         triton_per_fused_add_native_layer_norm_native_layer_norm_backward_13
        .type           triton_per_fused_add_native_layer_norm_native_layer_norm_backward_13,@function
        .size           triton_per_fused_add_native_layer_norm_native_layer_norm_backward_13,(.L_x_1 - triton_per_fused_add_native_layer_norm_native_layer_norm_backward_13)
        .other          triton_per_fused_add_native_layer_norm_native_layer_norm_backward_13,@"STO_CUDA_ENTRY STV_DEFAULT"
triton_per_fused_add_native_layer_norm_native_layer_norm_backward_13:
.text.triton_per_fused_add_native_layer_norm_native_layer_norm_backward_13:
[----:B------:R-:W0:Y:S01]  /*0000*/  LDC R1, c[0x0][0x28] ;  /* 0x00000a00ff017b82 */ /* 0x000e220000000800 */
[----:B------:R-:W1:Y:S07]  /*0010*/  S2R R2, SR_TID.X ;  /* 0x0000000000027919 */ /* 0x000e6e0000002100 */
[----:B------:R-:W2:Y:S01]  /*0020*/  LDC.64 R28, c[0x0][0x218] ;  /* 0x00008600ff1c7b82 */ /* 0x000ea20000000a00 */
[----:B------:R-:W-:Y:S02]  /*0030*/  CS2R R8, SRZ ;  /* 0x0000000000087805 */ /* 0x000fe4000001ff00 */
[----:B------:R-:W-:Y:S01]  /*0040*/  CS2R R10, SRZ ;  /* 0x00000000000a7805 */ /* 0x000fe2000001ff00 */
[----:B------:R-:W3:Y:S01]  /*0050*/  S2R R7, SR_CTAID.X ;  /* 0x0000000000077919 */ /* 0x000ee20000002500 */
[----:B------:R-:W-:Y:S01]  /*0060*/  ULDC.64 UR6, c[0x0][0x208] ;  /* 0x0000820000067ab9 */ /* 0x000fe20000000a00 */
[----:B------:R-:W-:-:S02]  /*0070*/  CS2R R12, SRZ ;  /* 0x00000000000c7805 */ /* 0x000fc4000001ff00 */
[----:B------:R-:W-:Y:S02]  /*0080*/  CS2R R14, SRZ ;  /* 0x00000000000e7805 */ /* 0x000fe4000001ff00 */
[----:B------:R-:W-:Y:S01]  /*0090*/  CS2R R16, SRZ ;  /* 0x0000000000107805 */ /* 0x000fe2000001ff00 */
[----:B------:R-:W4:Y:S08]  /*00a0*/  LDC.64 R40, c[0x0][0x220] ;  /* 0x00008800ff287b82 */ /* 0x000f300000000a00 */
[----:B------:R-:W5:Y:S01]  /*00b0*/  LDC.64 R46, c[0x0][0x210] ;  /* 0x00008400ff2e7b82 */ /* 0x000f620000000a00 */
[----:B-1----:R-:W-:-:S02]  /*00c0*/  SHF.L.U32 R6, R2, 0x2, RZ ;  /* 0x0000000202067819 */ /* 0x002fc400000006ff */
[----:B------:R-:W-:Y:S02]  /*00d0*/  SHF.R.U32.HI R44, RZ, 0x5, R2 ;  /* 0x00000005ff2c7819 */ /* 0x000fe40000011602 */
[----:B---3--:R-:W-:Y:S02]  /*00e0*/  SHF.L.U32 R7, R7, 0x5, RZ ;  /* 0x0000000507077819 */ /* 0x008fe400000006ff */
[----:B------:R-:W-:Y:S02]  /*00f0*/  LOP3.LUT R6, R6, 0x7c, RZ, 0xc0, !PT ;  /* 0x0000007c06067812 */ /* 0x000fe400078ec0ff */
[----:B------:R-:W-:Y:S02]  /*0100*/  SGXT.U32 R44, R44, 0x3 ;  /* 0x000000032c2c781a */ /* 0x000fe40000000000 */
[----:B------:R-:W-:Y:S02]  /*0110*/  ISETP.GE.U32.AND P5, PT, R6, 0x60, PT ;  /* 0x000000600600780c */ /* 0x000fe40003fa6070 */
[----:B------:R-:W-:-:S02]  /*0120*/  LOP3.LUT R5, R7, R44, RZ, 0xfc, !PT ;  /* 0x0000002c07057212 */ /* 0x000fc400078efcff */
[----:B------:R-:W-:Y:S02]  /*0130*/  LOP3.LUT R3, R7, 0x8, R44, 0xfe, !PT ;  /* 0x0000000807037812 */ /* 0x000fe400078efe2c */
[C---:B------:R-:W-:Y:S01]  /*0140*/  ISETP.LT.AND P1, PT, R5.reuse, 0x400, !P5 ;  /* 0x000004000500780c */ /* 0x040fe20006f21270 */
[----:B------:R-:W-:Y:S01]  /*0150*/  IMAD R5, R5, 0x60, R6 ;  /* 0x0000006005057824 */ /* 0x000fe200078e0206 */
[----:B------:R-:W-:Y:S02]  /*0160*/  LOP3.LUT R19, R7, 0x10, R44, 0xfe, !PT ;  /* 0x0000001007137812 */ /* 0x000fe400078efe2c */
[----:B------:R-:W-:Y:S01]  /*0170*/  LOP3.LUT R25, R7, 0x18, R44, 0xfe, !PT ;  /* 0x0000001807197812 */ /* 0x000fe200078efe2c */
[----:B--2---:R-:W-:Y:S01]  /*0180*/  IMAD.WIDE R26, R5, 0x4, R28 ;  /* 0x00000004051a7825 */ /* 0x004fe200078e021c */
[----:B------:R-:W-:Y:S02]  /*0190*/  ISETP.LT.AND P2, PT, R3, 0x400, !P5 ;  /* 0x000004000300780c */ /* 0x000fe40006f41270 */
[----:B------:R-:W-:Y:S01]  /*01a0*/  ISETP.LT.AND P3, PT, R19, 0x400, !P5 ;  /* 0x000004001300780c */ /* 0x000fe20006f61270 */
[--C-:B------:R-:W-:Y:S01]  /*01b0*/  IMAD R3, R3, 0x60, R6.reuse ;  /* 0x0000006003037824 */ /* 0x100fe200078e0206 */
[----:B------:R-:W-:Y:S01]  /*01c0*/  ISETP.LT.AND P4, PT, R25, 0x400, !P5 ;  /* 0x000004001900780c */ /* 0x000fe20006f81270 */
[--C-:B------:R-:W-:Y:S01]  /*01d0*/  IMAD R0, R19, 0x60, R6.reuse ;  /* 0x0000006013007824 */ /* 0x100fe200078e0206 */
[----:B------:R-:W-:Y:S01]  /*01e0*/  CS2R R20, SRZ ;  /* 0x0000000000147805 */ /* 0x000fe2000001ff00 */
[----:B------:R-:W-:Y:S01]  /*01f0*/  IMAD R4, R25, 0x60, R6 ;  /* 0x0000006019047824 */ /* 0x000fe200078e0206 */
[----:B------:R1:W2:Y:S01]  /*0200*/  @P1 LDG.E.128 R8, desc[UR6][R26.64] ;  /* 0x000000061a081981 */ /* 0x0002a2000c1e1d00 */
[----:B------:R-:W-:-:S02]  /*0210*/  CS2R R22, SRZ ;  /* 0x0000000000167805 */ /* 0x000fc4000001ff00 */
[----:B------:R-:W-:Y:S01]  /*0220*/  CS2R R18, SRZ ;  /* 0x0000000000127805 */ /* 0x000fe2000001ff00 */
[----:B------:R-:W-:Y:S01]  /*0230*/  IMAD.WIDE R30, R3, 0x4, R28 ;  /* 0x00000004031e7825 */ /* 0x000fe200078e021c */
[----:B------:R-:W-:-:S03]  /*0240*/  CS2R R24, SRZ ;  /* 0x0000000000187805 */ /* 0x000fc6000001ff00 */
[----:B----4-:R-:W-:Y:S01]  /*0250*/  IMAD.WIDE.U32 R40, R6, 0x4, R40 ;  /* 0x0000000406287825 */ /* 0x010fe200078e0028 */
[----:B------:R3:W4:Y:S01]  /*0260*/  @P2 LDG.E.128 R12, desc[UR6][R30.64] ;  /* 0x000000061e0c2981 */ /* 0x000722000c1e1d00 */
[----:B-1----:R-:W-:Y:S02]  /*0270*/  CS2R R26, SRZ ;  /* 0x00000000001a7805 */ /* 0x002fe4000001ff00 */
[--C-:B------:R-:W-:Y:S01]  /*0280*/  IMAD.WIDE R32, R0, 0x4, R28.reuse ;  /* 0x0000000400207825 */ /* 0x100fe200078e021c */
[----:B------:R1:W4:Y:S03]  /*0290*/  @!P5 LDG.E.EL.128 R20, desc[UR6][R40.64] ;  /* 0x000000062814d981 */ /* 0x000326000c2e1d00 */
[----:B------:R-:W-:Y:S01]  /*02a0*/  IMAD.WIDE R38, R4, 0x4, R28 ;  /* 0x0000000404267825 */ /* 0x000fe200078e021c */
[----:B------:R1:W4:Y:S01]  /*02b0*/  @P3 LDG.E.128 R16, desc[UR6][R32.64] ;  /* 0x0000000620103981 */ /* 0x000322000c1e1d00 */
[----:B------:R-:W-:-:S02]  /*02c0*/  CS2R R28, SRZ ;  /* 0x00000000001c7805 */ /* 0x000fc4000001ff00 */
[----:B---3--:R-:W-:Y:S02]  /*02d0*/  CS2R R30, SRZ ;  /* 0x00000000001e7805 */ /* 0x008fe4000001ff00 */
[----:B------:R-:W-:Y:S01]  /*02e0*/  CS2R R34, SRZ ;  /* 0x0000000000227805 */ /* 0x000fe2000001ff00 */
[----:B------:R3:W4:Y:S01]  /*02f0*/  @P4 LDG.E.128 R24, desc[UR6][R38.64] ;  /* 0x0000000626184981 */ /* 0x000722000c1e1d00 */
[--C-:B-----5:R-:W-:Y:S01]  /*0300*/  IMAD.WIDE R52, R5, 0x4, R46.reuse ;  /* 0x0000000405347825 */ /* 0x120fe200078e022e */
[----:B------:R-:W-:Y:S02]  /*0310*/  CS2R R36, SRZ ;  /* 0x0000000000247805 */ /* 0x000fe4000001ff00 */
[----:B-1----:R-:W-:Y:S02]  /*0320*/  CS2R R40, SRZ ;  /* 0x0000000000287805 */ /* 0x002fe4000001ff00 */
[----:B------:R-:W-:Y:S01]  /*0330*/  CS2R R42, SRZ ;  /* 0x00000000002a7805 */ /* 0x000fe2000001ff00 */
[--C-:B------:R-:W-:Y:S01]  /*0340*/  IMAD.WIDE R50, R3, 0x4, R46.reuse ;  /* 0x0000000403327825 */ /* 0x100fe200078e022e */
[----:B0-----:R-:W-:Y:S01]  /*0350*/  CS2R R32, SRZ ;  /* 0x0000000000207805 */ /* 0x001fe2000001ff00 */
[----:B------:R-:W5:Y:S02]  /*0360*/  @P1 LDG.E.128 R28, desc[UR6][R52.64] ;  /* 0x00000006341c1981 */ /* 0x000f64000c1e1d00 */
[----:B------:R-:W-:Y:S01]  /*0370*/  IMAD.WIDE R48, R0, 0x4, R46 ;  /* 0x0000000400307825 */ /* 0x000fe200078e022e */
[----:B---3--:R-:W-:-:S02]  /*0380*/  CS2R R38, SRZ ;  /* 0x0000000000267805 */ /* 0x008fc4000001ff00 */
[----:B------:R-:W3:Y:S01]  /*0390*/  @P2 LDG.E.128 R32, desc[UR6][R50.64] ;  /* 0x0000000632202981 */ /* 0x000ee2000c1e1d00 */
[----:B------:R-:W-:-:S03]  /*03a0*/  IMAD.WIDE R46, R4, 0x4, R46 ;  /* 0x00000004042e7825 */ /* 0x000fc600078e022e */
[----:B------:R-:W3:Y:S04]  /*03b0*/  @P3 LDG.E.128 R36, desc[UR6][R48.64] ;  /* 0x0000000630243981 */ /* 0x000ee8000c1e1d00 */
[----:B------:R-:W3:Y:S01]  /*03c0*/  @P4 LDG.E.128 R40, desc[UR6][R46.64] ;  /* 0x000000062e284981 */ /* 0x000ee2000c1e1d00 */
[----:B--2---:R-:W-:Y:S02]  /*03d0*/  SEL R10, R10, RZ, P1 ;  /* 0x000000ff0a0a7207 */ /* 0x004fe40000800000 */
[----:B------:R-:W-:Y:S02]  /*03e0*/  SEL R11, R11, RZ, P1 ;  /* 0x000000ff0b0b7207 */ /* 0x000fe40000800000 */
[----:B------:R-:W-:Y:S02]  /*03f0*/  SEL R8, R8, RZ, P1 ;  /* 0x000000ff08087207 */ /* 0x000fe40000800000 */
[----:B----4-:R-:W-:-:S02]  /*0400*/  SEL R14, R14, RZ, P2 ;  /* 0x000000ff0e0e7207 */ /* 0x010fc40001000000 */
[----:B------:R-:W-:Y:S02]  /*0410*/  SEL R15, R15, RZ, P2 ;  /* 0x000000ff0f0f7207 */ /* 0x000fe40001000000 */
[----:B------:R-:W-:Y:S02]  /*0420*/  SEL R45, R22, RZ, !P5 ;  /* 0x000000ff162d7207 */ /* 0x000fe40006800000 */
[----:B------:R-:W-:Y:S02]  /*0430*/  SEL R54, R23, RZ, !P5 ;  /* 0x000000ff17367207 */ /* 0x000fe40006800000 */
[----:B------:R-:W-:Y:S02]  /*0440*/  SEL R18, R18, RZ, P3 ;  /* 0x000000ff12127207 */ /* 0x000fe40001800000 */
[----:B------:R-:W-:Y:S02]  /*0450*/  SEL R19, R19, RZ, P3 ;  /* 0x000000ff13137207 */ /* 0x000fe40001800000 */
[----:B------:R-:W-:-:S02]  /*0460*/  SEL R22, R26, RZ, P4 ;  /* 0x000000ff1a167207 */ /* 0x000fc40002000000 */
[----:B------:R-:W-:Y:S02]  /*0470*/  SEL R23, R27, RZ, P4 ;  /* 0x000000ff1b177207 */ /* 0x000fe40002000000 */
[----:B------:R-:W-:Y:S02]  /*0480*/  SEL R9, R9, RZ, P1 ;  /* 0x000000ff09097207 */ /* 0x000fe40000800000 */
[----:B------:R-:W-:Y:S02]  /*0490*/  SEL R12, R12, RZ, P2 ;  /* 0x000000ff0c0c7207 */ /* 0x000fe40001000000 */
[----:B------:R-:W-:Y:S02]  /*04a0*/  SEL R13, R13, RZ, P2 ;  /* 0x000000ff0d0d7207 */ /* 0x000fe40001000000 */
[----:B------:R-:W-:Y:S02]  /*04b0*/  SEL R55, R20, RZ, !P5 ;  /* 0x000000ff14377207 */ /* 0x000fe40006800000 */
[----:B------:R-:W-:Y:S01]  /*04c0*/  SEL R56, R21, RZ, !P5 ;  /* 0x000000ff15387207 */ /* 0x000fe20006800000 */
[--C-:B------:R-:W-:Y:S01]  /*04d0*/  FADD R10, R10, R45.reuse ;  /* 0x0000002d0a0a7221 */ /* 0x100fe20000000000 */
[----:B------:R-:W-:Y:S01]  /*04e0*/  SEL R16, R16, RZ, P3 ;  /* 0x000000ff10107207 */ /* 0x000fe20001800000 */
[--C-:B------:R-:W-:Y:S01]  /*04f0*/  FADD R14, R14, R45.reuse ;  /* 0x0000002d0e0e7221 */ /* 0x100fe20000000000 */
[----:B------:R-:W-:Y:S01]  /*0500*/  SEL R17, R17, RZ, P3 ;  /* 0x000000ff11117207 */ /* 0x000fe20001800000 */
[--C-:B------:R-:W-:Y:S01]  /*0510*/  FADD R18, R18, R45.reuse ;  /* 0x0000002d12127221 */ /* 0x100fe20000000000 */
[----:B------:R-:W-:Y:S01]  /*0520*/  SEL R20, R24, RZ, P4 ;  /* 0x000000ff18147207 */ /* 0x000fe20002000000 */
[----:B------:R-:W-:Y:S01]  /*0530*/  FADD R22, R22, R45 ;  /* 0x0000002d16167221 */ /* 0x000fe20000000000 */
[----:B------:R-:W-:Y:S01]  /*0540*/  SEL R21, R25, RZ, P4 ;  /* 0x000000ff19157207 */ /* 0x000fe20002000000 */
[--C-:B------:R-:W-:Y:S01]  /*0550*/  FADD R11, R11, R54.reuse ;  /* 0x000000360b0b7221 */ /* 0x100fe20000000000 */
[--C-:B------:R-:W-:Y:S01]  /*0560*/  FADD R15, R15, R54.reuse ;  /* 0x000000360f0f7221 */ /* 0x100fe20000000000 */
[--C-:B------:R-:W-:Y:S01]  /*0570*/  FADD R19, R19, R54.reuse ;  /* 0x0000003613137221 */ /* 0x100fe20000000000 */
[----:B------:R-:W-:Y:S01]  /*0580*/  FADD R23, R23, R54 ;  /* 0x0000003617177221 */ /* 0x000fe20000000000 */
[----:B-----5:R-:W-:-:S02]  /*0590*/  SEL R45, R28, RZ, P1 ;  /* 0x000000ff1c2d7207 */ /* 0x020fc40000800000 */
[----:B------:R-:W-:Y:S01]  /*05a0*/  SEL R54, R29, RZ, P1 ;  /* 0x000000ff1d367207 */ /* 0x000fe20000800000 */
[--C-:B------:R-:W-:Y:S01]  /*05b0*/  FADD R8, R8, R55.reuse ;  /* 0x0000003708087221 */ /* 0x100fe20000000000 */
[----:B------:R-:W-:Y:S01]  /*05c0*/  SEL R25, R30, RZ, P1 ;  /* 0x000000ff1e197207 */ /* 0x000fe20000800000 */
[----:B------:R-:W-:Y:S01]  /*05d0*/  FADD R12, R12, R55 ;  /* 0x000000370c0c7221 */ /* 0x000fe20000000000 */
[----:B------:R-:W-:Y:S01]  /*05e0*/  SEL R24, R31, RZ, P1 ;  /* 0x000000ff1f187207 */ /* 0x000fe20000800000 */
[--C-:B------:R-:W-:Y:S01]  /*05f0*/  FADD R9, R9, R56.reuse ;  /* 0x0000003809097221 */ /* 0x100fe20000000000 */
[----:B---3--:R-:W-:Y:S01]  /*0600*/  SEL R27, R32, RZ, P2 ;  /* 0x000000ff201b7207 */ /* 0x008fe20001000000 */
[----:B------:R-:W-:Y:S01]  /*0610*/  FADD R13, R13, R56 ;  /* 0x000000380d0d7221 */ /* 0x000fe20000000000 */
[----:B------:R-:W-:Y:S02]  /*0620*/  SEL R26, R33, RZ, P2 ;  /* 0x000000ff211a7207 */ /* 0x000fe40001000000 */
[----:B------:R-:W-:-:S02]  /*0630*/  SEL R29, R34, RZ, P2 ;  /* 0x000000ff221d7207 */ /* 0x000fc40001000000 */
[----:B------:R-:W-:Y:S01]  /*0640*/  SEL R28, R35, RZ, P2 ;  /* 0x000000ff231c7207 */ /* 0x000fe20001000000 */
[--C-:B------:R-:W-:Y:S01]  /*0650*/  FADD R16, R16, R55.reuse ;  /* 0x0000003710107221 */ /* 0x100fe20000000000 */
[----:B------:R-:W-:Y:S01]  /*0660*/  SEL R31, R36, RZ, P3 ;  /* 0x000000ff241f7207 */ /* 0x000fe20001800000 */
[----:B------:R-:W-:Y:S01]  /*0670*/  FADD R20, R20, R55 ;  /* 0x0000003714147221 */ /* 0x000fe20000000000 */
[----:B------:R-:W-:Y:S01]  /*0680*/  SEL R30, R37, RZ, P3 ;  /* 0x000000ff251e7207 */ /* 0x000fe20001800000 */
[--C-:B------:R-:W-:Y:S01]  /*0690*/  FADD R17, R17, R56.reuse ;  /* 0x0000003811117221 */ /* 0x100fe20000000000 */
[----:B------:R-:W-:Y:S01]  /*06a0*/  SEL R35, R40, RZ, P4 ;  /* 0x000000ff28237207 */ /* 0x000fe20002000000 */
[----:B------:R-:W-:Y:S01]  /*06b0*/  FADD R21, R21, R56 ;  /* 0x0000003815157221 */ /* 0x000fe20000000000 */
[----:B------:R-:W-:Y:S01]  /*06c0*/  SEL R34, R41, RZ, P4 ;  /* 0x000000ff29227207 */ /* 0x000fe20002000000 */
[----:B------:R-:W-:Y:S01]  /*06d0*/  FADD R8, R45, R8 ;  /* 0x000000082d087221 */ /* 0x000fe20000000000 */
[----:B------:R-:W-:Y:S01]  /*06e0*/  SEL R33, R38, RZ, P3 ;  /* 0x000000ff26217207 */ /* 0x000fe20001800000 */
[----:B------:R-:W-:Y:S01]  /*06f0*/  FADD R9, R54, R9 ;  /* 0x0000000936097221 */ /* 0x000fe20000000000 */
[----:B------:R-:W-:Y:S01]  /*0700*/  SEL R37, R42, RZ, P4 ;  /* 0x000000ff2a257207 */ /* 0x000fe20002000000 */
[----:B------:R-:W-:Y:S01]  /*0710*/  FADD R12, R27, R12 ;  /* 0x0000000c1b0c7221 */ /* 0x000fe20000000000 */
[----:B------:R-:W-:Y:S01]  /*0720*/  FADD R13, R26, R13 ;  /* 0x0000000d1a0d7221 */ /* 0x000fe20000000000 */
[----:B------:R-:W-:Y:S01]  /*0730*/  FADD R16, R31, R16 ;  /* 0x000000101f107221 */ /* 0x000fe20000000000 */
[----:B------:R-:W-:Y:S01]  /*0740*/  FADD R17, R30, R17 ;  /* 0x000000111e117221 */ /* 0x000fe20000000000 */
[----:B------:R-:W-:Y:S01]  /*0750*/  FADD R20, R35, R20 ;  /* 0x0000001423147221 */ /* 0x000fe20000000000 */
[----:B------:R-:W-:Y:S01]  /*0760*/  FADD R21, R34, R21 ;  /* 0x0000001522157221 */ /* 0x000fe20000000000 */
        /* <DEDUP_REMOVED lines=21> */
[----:B------:R-:W-:-:S02]  /*08c0*/  FADD R30, R23, R30 ;  /* 0x0000001e171e7221 */ /* 0x000fc40000000000 */
[----:B------:R-:W-:Y:S02]  /*08d0*/  FSEL R24, R24, RZ, P1 ;  /* 0x000000ff18187208 */ /* 0x000fe40000800000 */
[----:B------:R-:W-:Y:S02]  /*08e0*/  FSEL R26, R26, RZ, P2 ;  /* 0x000000ff1a1a7208 */ /* 0x000fe40001000000 */
[----:B------:R-:W-:Y:S02]  /*08f0*/  FSEL R28, R28, RZ, P3 ;  /* 0x000000ff1c1c7208 */ /* 0x000fe40001800000 */
[----:B------:R-:W-:Y:S01]  /*0900*/  FSEL R30, R30, RZ, P4 ;  /* 0x000000ff1e1e7208 */ /* 0x000fe20002000000 */
[----:B------:R-:W0:Y:S04]  /*0910*/  SHFL.BFLY PT, R25, R24, 0x10, 0x1f ;  /* 0x0e001f0018197f89 */ /* 0x000e2800000e0000 */
[----:B------:R-:W1:Y:S04]  /*0920*/  SHFL.BFLY PT, R27, R26, 0x10, 0x1f ;  /* 0x0e001f001a1b7f89 */ /* 0x000e6800000e0000 */
[----:B------:R-:W2:Y:S04]  /*0930*/  SHFL.BFLY PT, R31, R28, 0x10, 0x1f ;  /* 0x0e001f001c1f7f89 */ /* 0x000ea800000e0000 */
[----:B------:R-:W3:Y:S01]  /*0940*/  SHFL.BFLY PT, R35, R30, 0x10, 0x1f ;  /* 0x0e001f001e237f89 */ /* 0x000ee200000e0000 */
[----:B0-----:R-:W-:Y:S01]  /*0950*/  FADD R25, R24, R25 ;  /* 0x0000001918197221 */ /* 0x001fe20000000000 */
[----:B-1----:R-:W-:Y:S01]  /*0960*/  FADD R29, R26, R27 ;  /* 0x0000001b1a1d7221 */ /* 0x002fe20000000000 */
[----:B--2---:R-:W-:Y:S01]  /*0970*/  FADD R33, R28, R31 ;  /* 0x0000001f1c217221 */ /* 0x004fe20000000000 */
[----:B---3--:R-:W-:-:S02]  /*0980*/  FADD R37, R30, R35 ;  /* 0x000000231e257221 */ /* 0x008fc40000000000 */
        /* <DEDUP_REMOVED lines=29> */
[----:B-1----:R-:W-:-:S03]  /*0b60*/  FADD R29, R26, R29 ;  /* 0x0000001d1a1d7221 */ /* 0x002fc60000000000 */
[----:B------:R-:W-:Y:S01]  /*0b70*/  FFMA R58, R25, -0.010416666977107524872, R9 ;  /* 0xbc2aaaab193a7823 */ /* 0x000fe20000000009 */
[----:B--2---:R-:W-:Y:S01]  /*0b80*/  FADD R39, R28, R33 ;  /* 0x000000211c277221 */ /* 0x004fe20000000000 */
[----:B------:R-:W-:Y:S01]  /*0b90*/  FFMA R33, R29, -0.010416666977107524872, R13 ;  /* 0xbc2aaaab1d217823 */ /* 0x000fe2000000000d */
[----:B---3--:R-:W-:Y:S02]  /*0ba0*/  FADD R27, R34, R27 ;  /* 0x0000001b221b7221 */ /* 0x008fe40000000000 */
[----:B------:R-:W-:Y:S01]  /*0bb0*/  FFMA R37, R39, -0.010416666977107524872, R17 ;  /* 0xbc2aaaab27257823 */ /* 0x000fe20000000011 */
[----:B------:R-:W-:Y:S01]  /*0bc0*/  FFMA R59, R25, -0.010416666977107524872, R8 ;  /* 0xbc2aaaab193b7823 */ /* 0x000fe20000000008 */
[----:B------:R-:W-:Y:S01]  /*0bd0*/  FFMA R54, R27, -0.010416666977107524872, R21 ;  /* 0xbc2aaaab1b367823 */ /* 0x000fe20000000015 */
[C---:B------:R-:W-:Y:S01]  /*0be0*/  FFMA R30, R25.reuse, -0.010416666977107524872, R10 ;  /* 0xbc2aaaab191e7823 */ /* 0x040fe2000000000a */
[----:B------:R-:W-:Y:S01]  /*0bf0*/  FFMA R31, R25, -0.010416666977107524872, R11 ;  /* 0xbc2aaaab191f7823 */ /* 0x000fe2000000000b */
[----:B------:R-:W-:Y:S01]  /*0c00*/  FFMA R32, R29, -0.010416666977107524872, R12 ;  /* 0xbc2aaaab1d207823 */ /* 0x000fe2000000000c */
[C---:B------:R-:W-:Y:S01]  /*0c10*/  FFMA R45, R27.reuse, -0.010416666977107524872, R20 ;  /* 0xbc2aaaab1b2d7823 */ /* 0x040fe20000000014 */
[C---:B------:R-:W-:Y:S01]  /*0c20*/  FFMA R55, R27.reuse, -0.010416666977107524872, R22 ;  /* 0xbc2aaaab1b377823 */ /* 0x040fe20000000016 */
[----:B------:R-:W-:Y:S01]  /*0c30*/  FFMA R56, R27, -0.010416666977107524872, R23 ;  /* 0xbc2aaaab1b387823 */ /* 0x000fe20000000017 */
[----:B------:R-:W-:Y:S01]  /*0c40*/  FMUL R24, R58, R58 ;  /* 0x0000003a3a187220 */ /* 0x000fe20000400000 */
[----:B------:R-:W-:Y:S01]  /*0c50*/  FMUL R25, R33, R33 ;  /* 0x0000002121197220 */ /* 0x000fe20000400000 */
[----:B------:R-:W-:Y:S01]  /*0c60*/  FFMA R36, R39, -0.010416666977107524872, R16 ;  /* 0xbc2aaaab27247823 */ /* 0x000fe20000000010 */
[----:B------:R-:W-:Y:S01]  /*0c70*/  FMUL R27, R37, R37 ;  /* 0x00000025251b7220 */ /* 0x000fe20000400000 */
[----:B------:R-:W-:Y:S01]  /*0c80*/  FMUL R26, R54, R54 ;  /* 0x00000036361a7220 */ /* 0x000fe20000400000 */
[C---:B------:R-:W-:Y:S01]  /*0c90*/  FFMA R34, R29.reuse, -0.010416666977107524872, R14 ;  /* 0xbc2aaaab1d227823 */ /* 0x040fe2000000000e */
[----:B------:R-:W-:Y:S01]  /*0ca0*/  FFMA R35, R29, -0.010416666977107524872, R15 ;  /* 0xbc2aaaab1d237823 */ /* 0x000fe2000000000f */
[----:B------:R-:W-:Y:S01]  /*0cb0*/  FFMA R29, R59, R59, R24 ;  /* 0x0000003b3b1d7223 */ /* 0x000fe20000000018 */
[----:B------:R-:W-:Y:S01]  /*0cc0*/  FFMA R25, R32, R32, R25 ;  /* 0x0000002020197223 */ /* 0x000fe20000000019 */
[----:B------:R-:W-:Y:S01]  /*0cd0*/  FFMA R38, R39, -0.010416666977107524872, R18 ;  /* 0xbc2aaaab27267823 */ /* 0x000fe20000000012 */
[----:B------:R-:W-:Y:S01]  /*0ce0*/  FFMA R27, R36, R36, R27 ;  /* 0x00000024241b7223 */ /* 0x000fe2000000001b */
[----:B------:R-:W-:Y:S01]  /*0cf0*/  FFMA R40, R45, R45, R26 ;  /* 0x0000002d2d287223 */ /* 0x000fe2000000001a */
[----:B------:R-:W-:Y:S01]  /*0d00*/  FFMA R24, R30, R30, R29 ;  /* 0x0000001e1e187223 */ /* 0x000fe2000000001d */
[----:B------:R-:W-:Y:S01]  /*0d10*/  FFMA R26, R34, R34, R25 ;  /* 0x00000022221a7223 */ /* 0x000fe20000000019 */
[----:B------:R-:W-:Y:S01]  /*0d20*/  FFMA R39, R39, -0.010416666977107524872, R19 ;  /* 0xbc2aaaab27277823 */ /* 0x000fe20000000013 */
[----:B------:R-:W-:Y:S01]  /*0d30*/  FFMA R28, R38, R38, R27 ;  /* 0x00000026261c7223 */ /* 0x000fe2000000001b */
[----:B------:R-:W-:Y:S01]  /*0d40*/  FFMA R25, R55, R55, R40 ;  /* 0x0000003737197223 */ /* 0x000fe20000000028 */
[----:B------:R-:W-:Y:S01]  /*0d50*/  FFMA R24, R31, R31, R24 ;  /* 0x0000001f1f187223 */ /* 0x000fe20000000018 */
[----:B------:R-:W-:Y:S01]  /*0d60*/  FFMA R26, R35, R35, R26 ;  /* 0x00000023231a7223 */ /* 0x000fe2000000001a */
[----:B------:R-:W-:Y:S01]  /*0d70*/  FFMA R28, R39, R39, R28 ;  /* 0x00000027271c7223 */ /* 0x000fe2000000001c */
[----:B------:R-:W-:-:S02]  /*0d80*/  FFMA R27, R56, R56, R25 ;  /* 0x00000038381b7223 */ /* 0x000fc40000000019 */
        /* <DEDUP_REMOVED lines=27> */
[----:B---3--:R-:W-:-:S03]  /*0f40*/  FADD R61, R61, R27 ;  /* 0x0000001b3d3d7221 */ /* 0x008fc60000000000 */
[----:B------:R-:W0:Y:S04]  /*0f50*/  SHFL.BFLY PT, R29, R28, 0x2, 0x1f ;  /* 0x0c401f001c1d7f89 */ /* 0x000e2800000e0000 */
[----:B------:R-:W1:Y:S04]  /*0f60*/  SHFL.BFLY PT, R27, R24, 0x2, 0x1f ;  /* 0x0c401f00181b7f89 */ /* 0x000e6800000e0000 */
[----:B------:R-:W2:Y:S04]  /*0f70*/  SHFL.BFLY PT, R57, R60, 0x2, 0x1f ;  /* 0x0c401f003c397f89 */ /* 0x000ea800000e0000 */
[----:B------:R-:W3:Y:S01]  /*0f80*/  SHFL.BFLY PT, R40, R61, 0x2, 0x1f ;  /* 0x0c401f003d287f89 */ /* 0x000ee200000e0000 */
[----:B------:R-:W4:Y:S01]  /*0f90*/  S2UR UR5, SR_CgaCtaId ;  /* 0x00000000000579c3 */ /* 0x000f220000008800 */
[----:B0-----:R-:W-:-:S07]  /*0fa0*/  FADD R26, R28, R29 ;  /* 0x0000001d1c1a7221 */ /* 0x001fce0000000000 */
[----:B------:R-:W0:Y:S01]  /*0fb0*/  LDC.64 R28, c[0x0][0x228] ;  /* 0x00008a00ff1c7b82 */ /* 0x000e220000000a00 */
[----:B-1----:R-:W-:Y:S01]  /*0fc0*/  FADD R25, R24, R27 ;  /* 0x0000001b18197221 */ /* 0x002fe20000000000 */
[----:B--2---:R-:W-:Y:S01]  /*0fd0*/  FADD R27, R60, R57 ;  /* 0x000000393c1b7221 */ /* 0x004fe20000000000 */
[----:B---3--:R-:W-:-:S03]  /*0fe0*/  FADD R43, R61, R40 ;  /* 0x000000283d2b7221 */ /* 0x008fc60000000000 */
[----:B------:R-:W1:Y:S04]  /*0ff0*/  SHFL.BFLY PT, R42, R25, 0x1, 0x1f ;  /* 0x0c201f00192a7f89 */ /* 0x000e6800000e0000 */
[----:B------:R-:W2:Y:S04]  /*1000*/  SHFL.BFLY PT, R41, R26, 0x1, 0x1f ;  /* 0x0c201f001a297f89 */ /* 0x000ea800000e0000 */
[----:B------:R-:W3:Y:S04]  /*1010*/  SHFL.BFLY PT, R40, R27, 0x1, 0x1f ;  /* 0x0c201f001b287f89 */ /* 0x000ee800000e0000 */
[----:B------:R-:W5:Y:S01]  /*1020*/  SHFL.BFLY PT, R24, R43, 0x1, 0x1f ;  /* 0x0c201f002b187f89 */ /* 0x000f6200000e0000 */
[----:B------:R-:W-:Y:S01]  /*1030*/  UMOV UR4, 0x400 ;  /* 0x0000040000047882 */ /* 0x000fe20000000000 */
[----:B0-----:R-:W-:Y:S01]  /*1040*/  IMAD.WIDE.U32 R28, R6, 0x4, R28 ;  /* 0x00000004061c7825 */ /* 0x001fe200078e001c */
[----:B----4-:R-:W-:-:S03]  /*1050*/  UPRMT UR4, UR5, 0x654, UR4 ;  /* 0x0000065405047896 */ /* 0x010fc60008000004 */
[----:B-1----:R-:W-:Y:S01]  /*1060*/  FADD R42, R25, R42 ;  /* 0x0000002a192a7221 */ /* 0x002fe20000000000 */
[----:B--2---:R-:W-:Y:S01]  /*1070*/  FADD R41, R26, R41 ;  /* 0x000000291a297221 */ /* 0x004fe20000000000 */
[----:B---3--:R-:W-:Y:S01]  /*1080*/  FADD R61, R27, R40 ;  /* 0x000000281b3d7221 */ /* 0x008fe20000000000 */
[----:B------:R-:W-:Y:S01]  /*1090*/  CS2R R26, SRZ ;  /* 0x00000000001a7805 */ /* 0x000fe2000001ff00 */
[----:B-----5:R-:W-:Y:S01]  /*10a0*/  FADD R57, R43, R24 ;  /* 0x000000182b397221 */ /* 0x020fe20000000000 */
[----:B------:R-:W-:-:S06]  /*10b0*/  CS2R R24, SRZ ;  /* 0x0000000000187805 */ /* 0x000fcc000001ff00 */
[----:B------:R0:W2:Y:S02]  /*10c0*/  @!P5 LDG.E.EL.128 R24, desc[UR6][R28.64] ;  /* 0x000000061c18d981 */ /* 0x0000a4000c2e1d00 */
[----:B0-----:R-:W-:Y:S01]  /*10d0*/  LEA R29, R44, UR4, 0x2 ;  /* 0x000000042c1d7c11 */ /* 0x001fe2000f8e10ff */
[----:B------:R-:W-:-:S04]  /*10e0*/  HFMA2.MMA R44, -RZ, RZ, 1.041015625, -0.052093505859375 ;  /* 0x3c2aaaabff2c7435 */ /* 0x000fc800000001ff */
[----:B------:R0:W-:Y:S06]  /*10f0*/  STS [R29+0x20], R41 ;  /* 0x000020291d007388 */ /* 0x0001ec0000000800 */
[-C--:B------:R-:W-:Y:S01]  /*1100*/  FFMA R43, R41, R44.reuse, 9.9999999747524270788e-07 ;  /* 0x358637bd292b7423 */ /* 0x080fe2000000002c */
[-C--:B------:R-:W-:Y:S01]  /*1110*/  FFMA R60, R42, R44.reuse, 9.9999999747524270788e-07 ;  /* 0x358637bd2a3c7423 */ /* 0x080fe2000000002c */
[----:B0-----:R-:W0:Y:S01]  /*1120*/  LDC.64 R40, c[0x0][0x230] ;  /* 0x00008c00ff287b82 */ /* 0x001e220000000a00 */
[----:B------:R-:W-:Y:S01]  /*1130*/  FFMA R28, R61, R44, 9.9999999747524270788e-07 ;  /* 0x358637bd3d1c7423 */ /* 0x000fe2000000002c */
[----:B------:R1:W-:Y:S03]  /*1140*/  STS [R29], R42 ;  /* 0x0000002a1d007388 */ /* 0x0003e60000000800 */
[----:B------:R-:W-:Y:S08]  /*1150*/  MUFU.RSQ R60, R60 ;  /* 0x0000003c003c7308 */ /* 0x000ff00000001400 */
[----:B------:R-:W3:Y:S08]  /*1160*/  MUFU.RSQ R43, R43 ;  /* 0x0000002b002b7308 */ /* 0x000ef00000001400 */
[----:B-1----:R1:W4:Y:S01]  /*1170*/  MUFU.RSQ R42, R28 ;  /* 0x0000001c002a7308 */ /* 0x0023220000001400 */
[----:B------:R-:W-:Y:S04]  /*1180*/  STS [R29+0x40], R61 ;  /* 0x0000403d1d007388 */ /* 0x000fe80000000800 */
[----:B------:R5:W-:Y:S01]  /*1190*/  STS [R29+0x60], R57 ;  /* 0x000060391d007388 */ /* 0x000be20000000800 */
[-C--:B---3--:R-:W-:Y:S01]  /*11a0*/  FMUL R32, R32, R43.reuse ;  /* 0x0000002b20207220 */ /* 0x088fe20000400000 */
[-C--:B------:R-:W-:Y:S01]  /*11b0*/  FMUL R33, R33, R43.reuse ;  /* 0x0000002b21217220 */ /* 0x080fe20000400000 */
[-C--:B-1----:R-:W-:Y:S01]  /*11c0*/  FMUL R28, R59, R60.reuse ;  /* 0x0000003c3b1c7220 */ /* 0x082fe20000400000 */
[-C--:B------:R-:W-:Y:S01]  /*11d0*/  FMUL R34, R34, R43.reuse ;  /* 0x0000002b22227220 */ /* 0x080fe20000400000 */
[----:B------:R-:W-:Y:S01]  /*11e0*/  FMUL R35, R35, R43 ;  /* 0x0000002b23237220 */ /* 0x000fe20000400000 */
[----:B-----5:R-:W-:Y:S01]  /*11f0*/  FMUL R29, R58, R60 ;  /* 0x0000003c3a1d7220 */ /* 0x020fe20000400000 */
[-C--:B----4-:R-:W-:Y:S01]  /*1200*/  FMUL R36, R36, R42.reuse ;  /* 0x0000002a24247220 */ /* 0x090fe20000400000 */
[-C--:B------:R-:W-:Y:S01]  /*1210*/  FMUL R37, R37, R42.reuse ;  /* 0x0000002a25257220 */ /* 0x080fe20000400000 */
[-C--:B------:R-:W-:Y:S01]  /*1220*/  FMUL R38, R38, R42.reuse ;  /* 0x0000002a26267220 */ /* 0x080fe20000400000 */
[----:B------:R-:W-:Y:S01]  /*1230*/  FMUL R39, R39, R42 ;  /* 0x0000002a27277220 */ /* 0x000fe20000400000 */
[----:B0-----:R-:W-:Y:S01]  /*1240*/  IMAD.WIDE.U32 R58, R6, 0x4, R40 ;  /* 0x00000004063a7825 */ /* 0x001fe200078e0028 */
[----:B------:R-:W-:-:S02]  /*1250*/  CS2R R40, SRZ ;  /* 0x0000000000287805 */ /* 0x000fc4000001ff00 */
[----:B------:R-:W-:-:S06]  /*1260*/  CS2R R42, SRZ ;  /* 0x00000000002a7805 */ /* 0x000fcc000001ff00 */
[----:B------:R2:W3:Y:S01]  /*1270*/  @!P5 LDG.E.EL.128 R40, desc[UR6][R58.64] ;  /* 0x000000063a28d981 */ /* 0x0004e2000c2e1d00 */
[----:B------:R-:W-:Y:S01]  /*1280*/  BAR.SYNC.DEFER_BLOCKING 0x0 ;  /* 0x0000000000007b1d */ /* 0x000fe20000010000 */
[----:B------:R-:W-:-:S04]  /*1290*/  LOP3.LUT R6, R2, 0x1f, RZ, 0xc0, !PT ;  /* 0x0000001f02067812 */ /* 0x000fc800078ec0ff */
[----:B------:R-:W-:-:S06]  /*12a0*/  LEA R6, R6, UR4, 0x2 ;  /* 0x0000000406067c11 */ /* 0x000fcc000f8e10ff */
[----:B------:R-:W0:Y:S01]  /*12b0*/  LDS R6, [R6] ;  /* 0x0000000006067984 */ /* 0x000e220000000800 */
[-C--:B------:R-:W-:Y:S01]  /*12c0*/  FMUL R30, R30, R60.reuse ;  /* 0x0000003c1e1e7220 */ /* 0x080fe20000400000 */
[----:B------:R-:W-:Y:S02]  /*12d0*/  FMUL R31, R31, R60 ;  /* 0x0000003c1f1f7220 */ /* 0x000fe40000400000 */
[----:B------:R-:W1:Y:S01]  /*12e0*/  LDC.64 R60, c[0x0][0x238] ;  /* 0x00008e00ff3c7b82 */ /* 0x000e620000000a00 */
[----:B------:R-:W-:Y:S01]  /*12f0*/  LOP3.LUT P0, RZ, R2, 0xe0, RZ, 0xc0, !PT ;  /* 0x000000e002ff7812 */ /* 0x000fe2000780c0ff */
[-C--:B------:R-:W-:Y:S01]  /*1300*/  FFMA R57, R57, R44.reuse, 9.9999999747524270788e-07 ;  /* 0x358637bd39397423 */ /* 0x080fe2000000002c */
[----:B------:R-:W-:Y:S01]  /*1310*/  LOP3.LUT R2, R7, 0x1f, R2, 0xf8, !PT ;  /* 0x0000001f07027812 */ /* 0x000fe200078ef802 */
[----:B------:R-:W-:Y:S04]  /*1320*/  @P1 STG.E.128 desc[UR6][R52.64], R8 ;  /* 0x0000000834001986 */ /* 0x000fe8000c101d06 */
[----:B------:R1:W-:Y:S01]  /*1330*/  @P2 STG.E.128 desc[UR6][R50.64], R12 ;  /* 0x0000000c32002986 */ /* 0x0003e2000c101d06 */
[----:B------:R-:W4:Y:S03]  /*1340*/  MUFU.RSQ R57, R57 ;  /* 0x0000003900397308 */ /* 0x000f260000001400 */
[----:B------:R5:W-:Y:S01]  /*1350*/  @P3 STG.E.128 desc[UR6][R48.64], R16 ;  /* 0x0000001030003986 */ /* 0x000be2000c101d06 */
[----:B0-----:R-:W-:-:S02]  /*1360*/  FFMA R44, R6, R44, 9.9999999747524270788e-07 ;  /* 0x358637bd062c7423 */ /* 0x001fc4000000002c */
[----:B------:R-:W0:Y:S01]  /*1370*/  LDC.64 R6, c[0x0][0x240] ;  /* 0x00009000ff067b82 */ /* 0x000e220000000a00 */
[--C-:B-1----:R-:W-:Y:S01]  /*1380*/  IMAD.WIDE R14, R5, 0x4, R60.reuse ;  /* 0x00000004050e7825 */ /* 0x102fe200078e023c */
[----:B------:R1:W-:Y:S03]  /*1390*/  @P4 STG.E.128 desc[UR6][R46.64], R20 ;  /* 0x000000142e004986 */ /* 0x0003e6000c101d06 */
[--C-:B-----5:R-:W-:Y:S01]  /*13a0*/  IMAD.WIDE R18, R3, 0x4, R60.reuse ;  /* 0x0000000403127825 */ /* 0x120fe200078e023c */
[----:B------:R5:W-:Y:S04]  /*13b0*/  @P1 STG.E.128 desc[UR6][R14.64], R28 ;  /* 0x0000001c0e001986 */ /* 0x000be8000c101d06 */
[----:B------:R0:W-:Y:S01]  /*13c0*/  @P2 STG.E.128 desc[UR6][R18.64], R32 ;  /* 0x0000002012002986 */ /* 0x0001e2000c101d06 */
[----:B------:R-:W-:Y:S01]  /*13d0*/  ISETP.LT.AND P0, PT, R2, 0x400, !P0 ;  /* 0x000004000200780c */ /* 0x000fe20004701270 */
[----:B-1----:R-:W-:-:S04]  /*13e0*/  IMAD.WIDE R22, R0, 0x4, R60 ;  /* 0x0000000400167825 */ /* 0x002fc800078e023c */
[----:B------:R-:W-:-:S04]  /*13f0*/  IMAD.WIDE R60, R4, 0x4, R60 ;  /* 0x00000004043c7825 */ /* 0x000fc800078e023c */
[-C--:B----4-:R-:W-:Y:S01]  /*1400*/  FMUL R8, R45, R57.reuse ;  /* 0x000000392d087220 */ /* 0x090fe20000400000 */
[-C--:B------:R-:W-:Y:S01]  /*1410*/  FMUL R11, R56, R57.reuse ;  /* 0x00000039380b7220 */ /* 0x080fe20000400000 */
[-C--:B------:R-:W-:Y:S01]  /*1420*/  FMUL R9, R54, R57.reuse ;  /* 0x0000003936097220 */ /* 0x080fe20000400000 */
[----:B------:R-:W-:Y:S01]  /*1430*/  FMUL R10, R55, R57 ;  /* 0x00000039370a7220 */ /* 0x000fe20000400000 */
[----:B------:R1:W-:Y:S04]  /*1440*/  @P3 STG.E.128 desc[UR6][R22.64], R36 ;  /* 0x0000002416003986 */ /* 0x0003e8000c101d06 */
[----:B------:R4:W-:Y:S01]  /*1450*/  @P4 STG.E.128 desc[UR6][R60.64], R8 ;  /* 0x000000083c004986 */ /* 0x0009e2000c101d06 */
[----:B--2---:R-:W-:Y:S02]  /*1460*/  SEL R59, R25, RZ, !P5 ;  /* 0x000000ff193b7207 */ /* 0x004fe40006800000 */
[----:B------:R-:W-:-:S02]  /*1470*/  SEL R58, R24, RZ, !P5 ;  /* 0x000000ff183a7207 */ /* 0x000fc40006800000 */
[----:B------:R-:W-:Y:S02]  /*1480*/  SEL R53, R26, RZ, !P5 ;  /* 0x000000ff1a357207 */ /* 0x000fe40006800000 */
[----:B------:R-:W-:Y:S02]  /*1490*/  SEL R26, R27, RZ, !P5 ;  /* 0x000000ff1b1a7207 */ /* 0x000fe40006800000 */
[----:B---3--:R-:W-:Y:S02]  /*14a0*/  SEL R25, R40, RZ, !P5 ;  /* 0x000000ff28197207 */ /* 0x008fe40006800000 */
[----:B------:R-:W-:Y:S02]  /*14b0*/  SEL R40, R41, RZ, !P5 ;  /* 0x000000ff29287207 */ /* 0x000fe40006800000 */
[----:B------:R-:W-:Y:S02]  /*14c0*/  SEL R41, R42, RZ, !P5 ;  /* 0x000000ff2a297207 */ /* 0x000fe40006800000 */
[----:B------:R-:W-:Y:S01]  /*14d0*/  SEL R42, R43, RZ, !P5 ;  /* 0x000000ff2b2a7207 */ /* 0x000fe20006800000 */
[C-C-:B------:R-:W-:Y:S01]  /*14e0*/  FFMA R12, R58.reuse, R28, R25.reuse ;  /* 0x0000001c3a0c7223 */ /* 0x140fe20000000019 */
[C-C-:B------:R-:W-:Y:S01]  /*14f0*/  FFMA R13, R59.reuse, R29, R40.reuse ;  /* 0x0000001d3b0d7223 */ /* 0x140fe20000000028 */
[----:B------:R-:W-:Y:S01]  /*1500*/  FFMA R16, R58, R32, R25 ;  /* 0x000000203a107223 */ /* 0x000fe20000000019 */
[----:B------:R-:W-:Y:S01]  /*1510*/  FFMA R17, R59, R33, R40 ;  /* 0x000000213b117223 */ /* 0x000fe20000000028 */
[----:B-----5:R-:W-:Y:S01]  /*1520*/  FFMA R15, R26, R31, R42 ;  /* 0x0000001f1a0f7223 */ /* 0x020fe2000000002a */
[----:B------:R-:W-:Y:S01]  /*1530*/  FFMA R14, R53, R30, R41 ;  /* 0x0000001e350e7223 */ /* 0x000fe20000000029 */
[----:B0-----:R-:W-:-:S04]  /*1540*/  IMAD.WIDE R28, R5, 0x4, R6 ;  /* 0x00000004051c7825 */ /* 0x001fc800078e0206 */
[----:B------:R-:W-:-:S04]  /*1550*/  IMAD.WIDE R30, R3, 0x4, R6 ;  /* 0x00000004031e7825 */ /* 0x000fc800078e0206 */
[----:B------:R-:W-:-:S04]  /*1560*/  IMAD.WIDE R32, R0, 0x4, R6 ;  /* 0x0000000400207825 */ /* 0x000fc800078e0206 */
[----:B------:R-:W-:Y:S02]  /*1570*/  IMAD.WIDE R4, R4, 0x4, R6 ;  /* 0x0000000404047825 */ /* 0x000fe400078e0206 */
[----:B------:R-:W0:Y:S02]  /*1580*/  LDC.64 R6, c[0x0][0x248] ;  /* 0x00009200ff067b82 */ /* 0x000e240000000a00 */
[C-C-:B------:R-:W-:Y:S01]  /*1590*/  FFMA R24, R58.reuse, R36, R25.reuse ;  /* 0x000000243a187223 */ /* 0x140fe20000000019 */
[----:B------:R-:W-:Y:S01]  /*15a0*/  FFMA R20, R58, R8, R25 ;  /* 0x000000083a147223 */ /* 0x000fe20000000019 */
[C-C-:B------:R-:W-:Y:S01]  /*15b0*/  FFMA R19, R26.reuse, R35, R42.reuse ;  /* 0x000000231a137223 */ /* 0x140fe2000000002a */
[C-C-:B------:R-:W-:Y:S01]  /*15c0*/  FFMA R27, R26.reuse, R39, R42.reuse ;  /* 0x000000271a1b7223 */ /* 0x140fe2000000002a */
[----:B-1----:R-:W-:Y:S01]  /*15d0*/  FFMA R23, R26, R11, R42 ;  /* 0x0000000b1a177223 */ /* 0x002fe2000000002a */
[--C-:B------:R-:W-:Y:S01]  /*15e0*/  FFMA R18, R53, R34, R41.reuse ;  /* 0x0000002235127223 */ /* 0x100fe20000000029 */
[--C-:B------:R-:W-:Y:S01]  /*15f0*/  FFMA R25, R59, R37, R40.reuse ;  /* 0x000000253b197223 */ /* 0x100fe20000000028 */
[--C-:B------:R-:W-:Y:S01]  /*1600*/  FFMA R26, R53, R38, R41.reuse ;  /* 0x00000026351a7223 */ /* 0x100fe20000000029 */
[----:B------:R-:W-:Y:S01]  /*1610*/  FFMA R21, R59, R9, R40 ;  /* 0x000000093b157223 */ /* 0x000fe20000000028 */
[----:B------:R-:W-:Y:S01]  /*1620*/  FFMA R22, R53, R10, R41 ;  /* 0x0000000a35167223 */ /* 0x000fe20000000029 */
[----:B------:R4:W-:Y:S04]  /*1630*/  @P1 STG.E.128 desc[UR6][R28.64], R12 ;  /* 0x0000000c1c001986 */ /* 0x0009e8000c101d06 */
[----:B------:R4:W-:Y:S04]  /*1640*/  @P2 STG.E.128 desc[UR6][R30.64], R16 ;  /* 0x000000101e002986 */ /* 0x0009e8000c101d06 */
[----:B------:R4:W-:Y:S04]  /*1650*/  @P3 STG.E.128 desc[UR6][R32.64], R24 ;  /* 0x0000001820003986 */ /* 0x0009e8000c101d06 */
[----:B------:R4:W-:Y:S01]  /*1660*/  @P4 STG.E.128 desc[UR6][R4.64], R20 ;  /* 0x0000001404004986 */ /* 0x0009e2000c101d06 */
[----:B0-----:R-:W-:Y:S05]  /*1670*/  @!P0 EXIT ;  /* 0x000000000000894d */ /* 0x001fea0003800000 */
[----:B------:R-:W0:Y:S01]  /*1680*/  MUFU.RSQ R44, R44 ;  /* 0x0000002c002c7308 */ /* 0x000e220000001400 */
[----:B------:R-:W-:-:S04]  /*1690*/  IMAD.WIDE R2, R2, 0x4, R6 ;  /* 0x0000000402027825 */ /* 0x000fc800078e0206 */
[----:B0---4-:R-:W-:-:S05]  /*16a0*/  FMUL R5, R44, 0.010416666977107524872 ;  /* 0x3c2aaaab2c057820 */ /* 0x011fca0000400000 */
[----:B------:R-:W-:Y:S01]  /*16b0*/  STG.E desc[UR6][R2.64], R5 ;  /* 0x0000000502007986 */ /* 0x000fe2000c101906 */
[----:B------:R-:W-:Y:S05]  /*16c0*/  EXIT ;  /* 0x000000000000794d */ /* 0x000fea0003800000 */
.L_x_0:
[----:B------:R-:W-:-:S00]  /*16d0*/  BRA `(.L_x_0) ;  /* 0xfffffffc00fc7947 */ /* 0x000fc0000383ffff */
[----:B------:R-:W-:-:S00]  /*16e0*/  NOP ;  /* 0x0000000000007918 */ /* 0x000fc00000000000 */
        /* <DEDUP_REMOVED lines=9> */
.L_x_1:


//--------------------- .nv.global.init           --------------------------
	.section	.nv.global.init,"aw",@progbits
.nv.global.init:
	.type		_$_str,@object
	.size		_$_str,(.L_0 - _$_str)
_$_str:
        /*0000*/ 	.byte	0x5f, 0x5f, 0x43, 0x55, 0x44, 0x41, 0x5f, 0x46, 0x54, 0x5a, 0x00
.L_0:


//--------------------- .nv.shared.triton_per_fused_add_native_layer_norm_native_layer_norm_backward_13 --------------------------
	.section	.nv.shared.triton_per_fused_add_native_layer_norm_native_layer_norm_backward_13,"aw",@nobits
	.sectionflags	@""
	.align	16
	.zero		1024


//--------------------- .nv.constant0.triton_per_fused_add_native_layer_norm_native_layer_norm_backward_13 --------------------------
	.section	.nv.constant0.triton_per_fused_add_native_layer_norm_native_layer_norm_backward_13,"a",@progbits
	.sectionflags	@""
	.align	4
.nv.constant0.triton_per_fused_add_native_layer_norm_native_layer_norm_backward_13:
	.zero		600
